//
// Generated by NVIDIA NVVM Compiler
//
// Compiler Build ID: CL-36424714
// Cuda compilation tools, release 13.0, V13.0.88
// Based on NVVM 20.0.0
//

.version 9.0
.target sm_100
.address_size 64

	// .globl	_Z13computeGlobalPiiS_
// _ZZ13computeSharedPiiS_E6localB has been demoted

.visible .entry _Z13computeGlobalPiiS_(
	.param .u64 .ptr .align 1 _Z13computeGlobalPiiS__param_0,
	.param .u32 _Z13computeGlobalPiiS__param_1,
	.param .u64 .ptr .align 1 _Z13computeGlobalPiiS__param_2
)
{
	.reg .pred 	%p<2>;
	.reg .b32 	%r<12>;
	.reg .b64 	%rd<9>;

	ld.param.u64 	%rd1, [_Z13computeGlobalPiiS__param_0];
	ld.param.u32 	%r2, [_Z13computeGlobalPiiS__param_1];
	ld.param.u64 	%rd2, [_Z13computeGlobalPiiS__param_2];
	mov.u32 	%r3, %tid.x;
	mov.u32 	%r4, %ctaid.x;
	mov.u32 	%r5, %ntid.x;
	mad.lo.s32 	%r1, %r4, %r5, %r3;
	setp.ge.s32 	%p1, %r1, %r2;
	@%p1 bra 	$L__BB0_2;
	cvta.to.global.u64 	%rd3, %rd1;
	cvta.to.global.u64 	%rd4, %rd2;
	mul.wide.s32 	%rd5, %r1, 4;
	add.s64 	%rd6, %rd3, %rd5;
	ld.global.u32 	%r6, [%rd6];
	mul.hi.s32 	%r7, %r6, 1374389535;
	shr.u32 	%r8, %r7, 31;
	shr.s32 	%r9, %r7, 5;
	add.s32 	%r10, %r9, %r8;
	mul.wide.s32 	%rd7, %r10, 4;
	add.s64 	%rd8, %rd4, %rd7;
	atom.global.add.u32 	%r11, [%rd8], 1;
$L__BB0_2:
	ret;

}
	// .globl	_Z13computeSharedPiiS_
.visible .entry _Z13computeSharedPiiS_(
	.param .u64 .ptr .align 1 _Z13computeSharedPiiS__param_0,
	.param .u32 _Z13computeSharedPiiS__param_1,
	.param .u64 .ptr .align 1 _Z13computeSharedPiiS__param_2
)
{
	.reg .pred 	%p<4>;
	.reg .b32 	%r<21>;
	.reg .b64 	%rd<9>;
	// demoted variable
	.shared .align 4 .b8 _ZZ13computeSharedPiiS_E6localB[40];
	ld.param.u64 	%rd1, [_Z13computeSharedPiiS__param_0];
	ld.param.u32 	%r4, [_Z13computeSharedPiiS__param_1];
	ld.param.u64 	%rd2, [_Z13computeSharedPiiS__param_2];
	mov.u32 	%r1, %tid.x;
	mov.u32 	%r5, %ctaid.x;
	mov.u32 	%r6, %ntid.x;
	mad.lo.s32 	%r2, %r5, %r6, %r1;
	setp.gt.u32 	%p1, %r1, 9;
	shl.b32 	%r7, %r1, 2;
	mov.u32 	%r8, _ZZ13computeSharedPiiS_E6localB;
	add.s32 	%r3, %r8, %r7;
	@%p1 bra 	$L__BB1_2;
	mov.b32 	%r9, 0;
	st.shared.u32 	[%r3], %r9;
$L__BB1_2:
	bar.sync 	0;
	setp.ge.s32 	%p2, %r2, %r4;
	@%p2 bra 	$L__BB1_4;
	cvta.to.global.u64 	%rd3, %rd1;
	mul.wide.s32 	%rd4, %r2, 4;
	add.s64 	%rd5, %rd3, %rd4;
	ld.global.u32 	%r10, [%rd5];
	mul.hi.s32 	%r11, %r10, 1374389535;
	shr.u32 	%r12, %r11, 31;
	shr.s32 	%r13, %r11, 5;
	add.s32 	%r14, %r13, %r12;
	shl.b32 	%r15, %r14, 2;
	add.s32 	%r17, %r8, %r15;
	atom.shared.add.u32 	%r18, [%r17], 1;
$L__BB1_4:
	setp.gt.u32 	%p3, %r1, 9;
	bar.sync 	0;
	@%p3 bra 	$L__BB1_6;
	cvta.to.global.u64 	%rd6, %rd2;
	mul.wide.u32 	%rd7, %r1, 4;
	add.s64 	%rd8, %rd6, %rd7;
	ld.shared.u32 	%r19, [%r3];
	atom.global.add.u32 	%r20, [%rd8], %r19;
$L__BB1_6:
	ret;

}


// ===== COMPILED SASS (sm_100) =====

	.target	sm_100

	.elftype	@"ET_EXEC"


//--------------------- .note.nv.tkinfo           --------------------------
	.section	.note.nv.tkinfo,"",@"SHT_NOTE"
	.sectionflags	@"SHF_NOTE_NV_TKINFO"
	.tkinfo
        /*0018*/ 	.word	0x00000002
        /*0030*/ 	.string	""
        /*0030*/ 	.string	"ptxas"
        /*0030*/ 	.string	"Cuda compilation tools, release 13.0, V13.0.88"
        /*0030*/ 	.string	"Build cuda_13.0.r13.0/compiler.36424714_0"
        /*0030*/ 	.string	"-arch sm_100 -m 64 "



//--------------------- .note.nv.cuinfo           --------------------------
	.section	.note.nv.cuinfo,"",@"SHT_NOTE"
	.sectionflags	@"SHF_NOTE_NV_CUINFO"
        /*0018*/ 	.short	0x0002
        /*001a*/ 	.short	0x0064
        /*001c*/ 	.short	0x0082
	.zero		2


//--------------------- .nv.info                  --------------------------
	.section	.nv.info,"",@"SHT_CUDA_INFO"
	.align	4


	//----- nvinfo : EIATTR_REGCOUNT
	.align		4
        /*0000*/ 	.byte	0x04, 0x2f
        /*0002*/ 	.short	(.L_1 - .L_0)
	.align		4
.L_0:
        /*0004*/ 	.word	index@(_Z13computeGlobalPiiS_)
        /*0008*/ 	.word	0x0000000c


	//----- nvinfo : EIATTR_FRAME_SIZE
	.align		4
.L_1:
        /*000c*/ 	.byte	0x04, 0x11
        /*000e*/ 	.short	(.L_3 - .L_2)
	.align		4
.L_2:
        /*0010*/ 	.word	index@(_Z13computeGlobalPiiS_)
        /*0014*/ 	.word	0x00000000


	//----- nvinfo : EIATTR_REGCOUNT
	.align		4
.L_3:
        /*0018*/ 	.byte	0x04, 0x2f
        /*001a*/ 	.short	(.L_5 - .L_4)
	.align		4
.L_4:
        /*001c*/ 	.word	index@(_Z13computeSharedPiiS_)
        /*0020*/ 	.word	0x0000000a


	//----- nvinfo : EIATTR_FRAME_SIZE
	.align		4
.L_5:
        /*0024*/ 	.byte	0x04, 0x11
        /*0026*/ 	.short	(.L_7 - .L_6)
	.align		4
.L_6:
        /*0028*/ 	.word	index@(_Z13computeSharedPiiS_)
        /*002c*/ 	.word	0x00000000


	//----- nvinfo : EIATTR_MIN_STACK_SIZE
	.align		4
.L_7:
        /*0030*/ 	.byte	0x04, 0x12
        /*0032*/ 	.short	(.L_9 - .L_8)
	.align		4
.L_8:
        /*0034*/ 	.word	index@(_Z13computeSharedPiiS_)
        /*0038*/ 	.word	0x00000000


	//----- nvinfo : EIATTR_MIN_STACK_SIZE
	.align		4
.L_9:
        /*003c*/ 	.byte	0x04, 0x12
        /*003e*/ 	.short	(.L_11 - .L_10)
	.align		4
.L_10:
        /*0040*/ 	.word	index@(_Z13computeGlobalPiiS_)
        /*0044*/ 	.word	0x00000000
.L_11:


//--------------------- .nv.compat                --------------------------
	.section	.nv.compat,"",@"SHT_CUDA_COMPAT_INFO"
	.align	4
        /*0000*/ 	.byte	0x02, 0x09, 0x00, 0x00, 0x02, 0x02, 0x01, 0x00, 0x02, 0x05, 0x05, 0x00, 0x03, 0x07, 0x01, 0x01
        /*0010*/ 	.byte	0x02, 0x03, 0x00, 0x00, 0x02, 0x06, 0x01, 0x00, 0x04, 0x0b, 0x08, 0x00, 0x09, 0x00, 0x00, 0x00
        /*0020*/ 	.byte	0x00, 0x00, 0x00, 0x00


//--------------------- .nv.info._Z13computeSharedPiiS_ --------------------------
	.section	.nv.info._Z13computeSharedPiiS_,"",@"SHT_CUDA_INFO"
	.sectionflags	@""
	.align	4


	//----- nvinfo : EIATTR_CUDA_API_VERSION
	.align		4
        /*0000*/ 	.byte	0x04, 0x37
        /*0002*/ 	.short	(.L_13 - .L_12)
.L_12:
        /*0004*/ 	.word	0x00000082


	//----- nvinfo : EIATTR_KPARAM_INFO
	.align		4
.L_13:
        /*0008*/ 	.byte	0x04, 0x17
        /*000a*/ 	.short	(.L_15 - .L_14)
.L_14:
        /*000c*/ 	.word	0x00000000
        /*0010*/ 	.short	0x0002
        /*0012*/ 	.short	0x0010
        /*0014*/ 	.byte	0x00, 0xf5, 0x21, 0x00


	//----- nvinfo : EIATTR_KPARAM_INFO
	.align		4
.L_15:
        /*0018*/ 	.byte	0x04, 0x17
        /*001a*/ 	.short	(.L_17 - .L_16)
.L_16:
        /*001c*/ 	.word	0x00000000
        /*0020*/ 	.short	0x0001
        /*0022*/ 	.short	0x0008
        /*0024*/ 	.byte	0x00, 0xf0, 0x11, 0x00


	//----- nvinfo : EIATTR_KPARAM_INFO
	.align		4
.L_17:
        /*0028*/ 	.byte	0x04, 0x17
        /*002a*/ 	.short	(.L_19 - .L_18)
.L_18:
        /*002c*/ 	.word	0x00000000
        /*0030*/ 	.short	0x0000
        /*0032*/ 	.short	0x0000
        /*0034*/ 	.byte	0x00, 0xf5, 0x21, 0x00


	//----- nvinfo : EIATTR_SPARSE_MMA_MASK
	.align		4
.L_19:
        /*0038*/ 	.byte	0x03, 0x50
        /*003a*/ 	.short	0x0000


	//----- nvinfo : EIATTR_MAXREG_COUNT
	.align		4
        /*003c*/ 	.byte	0x03, 0x1b
        /*003e*/ 	.short	0x00ff


	//----- nvinfo : EIATTR_NUM_BARRIERS
	.align		4
        /*0040*/ 	.byte	0x02, 0x4c
        /*0042*/ 	.byte	0x01
	.zero		1


	//----- nvinfo : EIATTR_MERCURY_ISA_VERSION
	.align		4
        /*0044*/ 	.byte	0x03, 0x5f
        /*0046*/ 	.short	0x0101


	//----- nvinfo : EIATTR_VRC_CTA_INIT_COUNT
	.align		4
        /*0048*/ 	.byte	0x02, 0x4a
	.zero		1
	.zero		1


	//----- nvinfo : EIATTR_EXIT_INSTR_OFFSETS
	.align		4
        /*004c*/ 	.byte	0x04, 0x1c
        /*004e*/ 	.short	(.L_21 - .L_20)


	//   ....[0]....
.L_20:
        /*0050*/ 	.word	0x000001b0


	//   ....[1]....
        /*0054*/ 	.word	0x00000200


	//----- nvinfo : EIATTR_CRS_STACK_SIZE
	.align		4
.L_21:
        /*0058*/ 	.byte	0x04, 0x1e
        /*005a*/ 	.short	(.L_23 - .L_22)
.L_22:
        /*005c*/ 	.word	0x00000000


	//----- nvinfo : EIATTR_CBANK_PARAM_SIZE
	.align		4
.L_23:
        /*0060*/ 	.byte	0x03, 0x19
        /*0062*/ 	.short	0x0018


	//----- nvinfo : EIATTR_PARAM_CBANK
	.align		4
        /*0064*/ 	.byte	0x04, 0x0a
        /*0066*/ 	.short	(.L_25 - .L_24)
	.align		4
.L_24:
        /*0068*/ 	.word	index@(.nv.constant0._Z13computeSharedPiiS_)
        /*006c*/ 	.short	0x0380
        /*006e*/ 	.short	0x0018


	//----- nvinfo : EIATTR_SW_WAR
	.align		4
.L_25:
        /*0070*/ 	.byte	0x04, 0x36
        /*0072*/ 	.short	(.L_27 - .L_26)
.L_26:
        /*0074*/ 	.word	0x00000008
.L_27:


//--------------------- .nv.info._Z13computeGlobalPiiS_ --------------------------
	.section	.nv.info._Z13computeGlobalPiiS_,"",@"SHT_CUDA_INFO"
	.sectionflags	@""
	.align	4


	//----- nvinfo : EIATTR_CUDA_API_VERSION
	.align		4
        /*0000*/ 	.byte	0x04, 0x37
        /*0002*/ 	.short	(.L_29 - .L_28)
.L_28:
        /*0004*/ 	.word	0x00000082


	//----- nvinfo : EIATTR_KPARAM_INFO
	.align		4
.L_29:
        /*0008*/ 	.byte	0x04, 0x17
        /*000a*/ 	.short	(.L_31 - .L_30)
.L_30:
        /*000c*/ 	.word	0x00000000
        /*0010*/ 	.short	0x0002
        /*0012*/ 	.short	0x0010
        /*0014*/ 	.byte	0x00, 0xf5, 0x21, 0x00


	//----- nvinfo : EIATTR_KPARAM_INFO
	.align		4
.L_31:
        /*0018*/ 	.byte	0x04, 0x17
        /*001a*/ 	.short	(.L_33 - .L_32)
.L_32:
        /*001c*/ 	.word	0x00000000
        /*0020*/ 	.short	0x0001
        /*0022*/ 	.short	0x0008
        /*0024*/ 	.byte	0x00, 0xf0, 0x11, 0x00


	//----- nvinfo : EIATTR_KPARAM_INFO
	.align		4
.L_33:
        /*0028*/ 	.byte	0x04, 0x17
        /*002a*/ 	.short	(.L_35 - .L_34)
.L_34:
        /*002c*/ 	.word	0x00000000
        /*0030*/ 	.short	0x0000
        /*0032*/ 	.short	0x0000
        /*0034*/ 	.byte	0x00, 0xf5, 0x21, 0x00


	//----- nvinfo : EIATTR_SPARSE_MMA_MASK
	.align		4
.L_35:
        /*0038*/ 	.byte	0x03, 0x50
        /*003a*/ 	.short	0x0000


	//----- nvinfo : EIATTR_MAXREG_COUNT
	.align		4
        /*003c*/ 	.byte	0x03, 0x1b
        /*003e*/ 	.short	0x00ff


	//----- nvinfo : EIATTR_MERCURY_ISA_VERSION
	.align		4
        /*0040*/ 	.byte	0x03, 0x5f
        /*0042*/ 	.short	0x0101


	//----- nvinfo : EIATTR_VRC_CTA_INIT_COUNT
	.align		4
        /*0044*/ 	.byte	0x02, 0x4a
	.zero		1
	.zero		1


	//----- nvinfo : EIATTR_EXIT_INSTR_OFFSETS
	.align		4
        /*0048*/ 	.byte	0x04, 0x1c
        /*004a*/ 	.short	(.L_37 - .L_36)


	//   ....[0]....
.L_36:
        /*004c*/ 	.word	0x00000070


	//   ....[1]....
        /*0050*/ 	.word	0x00000130


	//----- nvinfo : EIATTR_CBANK_PARAM_SIZE
	.align		4
.L_37:
        /*0054*/ 	.byte	0x03, 0x19
        /*0056*/ 	.short	0x0018


	//----- nvinfo : EIATTR_PARAM_CBANK
	.align		4
        /*0058*/ 	.byte	0x04, 0x0a
        /*005a*/ 	.short	(.L_39 - .L_38)
	.align		4
.L_38:
        /*005c*/ 	.word	index@(.nv.constant0._Z13computeGlobalPiiS_)
        /*0060*/ 	.short	0x0380
        /*0062*/ 	.short	0x0018


	//----- nvinfo : EIATTR_SW_WAR
	.align		4
.L_39:
        /*0064*/ 	.byte	0x04, 0x36
        /*0066*/ 	.short	(.L_41 - .L_40)
.L_40:
        /*0068*/ 	.word	0x00000008
.L_41:


//--------------------- .nv.callgraph             --------------------------
	.section	.nv.callgraph,"",@"SHT_CUDA_CALLGRAPH"
	.align	4
	.sectionentsize	8
	.align		4
        /*0000*/ 	.word	0x00000000
	.align		4
        /*0004*/ 	.word	0xffffffff
	.align		4
        /*0008*/ 	.word	0x00000000
	.align		4
        /*000c*/ 	.word	0xfffffffe
	.align		4
        /*0010*/ 	.word	0x00000000
	.align		4
        /*0014*/ 	.word	0xfffffffd
	.align		4
        /*0018*/ 	.word	0x00000000
	.align		4
        /*001c*/ 	.word	0xfffffffc


//--------------------- .text._Z13computeSharedPiiS_ --------------------------
	.section	.text._Z13computeSharedPiiS_,"ax",@progbits
	.align	128
        .global         _Z13computeSharedPiiS_
        .type           _Z13computeSharedPiiS_,@function
        .size           _Z13computeSharedPiiS_,(.L_x_4 - _Z13computeSharedPiiS_)
        .other          _Z13computeSharedPiiS_,@"STO_CUDA_ENTRY STV_DEFAULT"
_Z13computeSharedPiiS_:
.text._Z13computeSharedPiiS_:
[----:B------:R-:W-:Y:S01]  /*0000*/  LDC R1, c[0x0][0x37c] ;  /* 0x0000df00ff017b82 */ /* 0x000fe20000000800 */
[----:B------:R-:W0:Y:S07]  /*0010*/  S2R R7, SR_TID.X ;  /* 0x0000000000077919 */ /* 0x000e2e0000002100 */
[----:B------:R-:W1:Y:S01]  /*0020*/  S2UR UR6, SR_CTAID.X ;  /* 0x00000000000679c3 */ /* 0x000e620000002500 */
[----:B------:R-:W2:Y:S01]  /*0030*/  LDCU UR7, c[0x0][0x388] ;  /* 0x00007100ff0777ac */ /* 0x000ea20008000800 */
[----:B------:R-:W-:Y:S01]  /*0040*/  BSSY.RECONVERGENT B0, `(.L_x_0) ;  /* 0x0000015000007945 */ /* 0x000fe20003800200 */
[----:B------:R-:W-:-:S05]  /*0050*/  UMOV UR4, 0x400 ;  /* 0x0000040000047882 */ /* 0x000fca0000000000 */
[----:B------:R-:W1:Y:S08]  /*0060*/  LDC R0, c[0x0][0x360] ;  /* 0x0000d800ff007b82 */ /* 0x000e700000000800 */
[----:B------:R-:W3:Y:S01]  /*0070*/  S2UR UR5, SR_CgaCtaId ;  /* 0x00000000000579c3 */ /* 0x000ee20000008800 */
[----:B0-----:R-:W-:Y:S01]  /*0080*/  ISETP.GT.U32.AND P0, PT, R7, 0x9, PT ;  /* 0x000000090700780c */ /* 0x001fe20003f04070 */
[----:B-1----:R-:W-:-:S05]  /*0090*/  IMAD R5, R0, UR6, R7 ;  /* 0x0000000600057c24 */ /* 0x002fca000f8e0207 */
[----:B--2---:R-:W-:Y:S01]  /*00a0*/  ISETP.GE.AND P1, PT, R5, UR7, PT ;  /* 0x0000000705007c0c */ /* 0x004fe2000bf26270 */
[----:B------:R-:W0:Y:S01]  /*00b0*/  LDCU.64 UR6, c[0x0][0x358] ;  /* 0x00006b00ff0677ac */ /* 0x000e220008000a00 */
[----:B---3--:R-:W-:-:S06]  /*00c0*/  ULEA UR4, UR5, UR4, 0x18 ;  /* 0x0000000405047291 */ /* 0x008fcc000f8ec0ff */
[----:B------:R-:W-:-:S05]  /*00d0*/  LEA R0, R7, UR4, 0x2 ;  /* 0x0000000407007c11 */ /* 0x000fca000f8e10ff */
[----:B------:R1:W-:Y:S01]  /*00e0*/  @!P0 STS [R0], RZ ;  /* 0x000000ff00008388 */ /* 0x0003e20000000800 */
[----:B------:R-:W-:Y:S06]  /*00f0*/  BAR.SYNC.DEFER_BLOCKING 0x0 ;  /* 0x0000000000007b1d */ /* 0x000fec0000010000 */
[----:B------:R-:W-:Y:S05]  /*0100*/  @P1 BRA `(.L_x_1) ;  /* 0x0000000000201947 */ /* 0x000fea0003800000 */
[----:B------:R-:W2:Y:S02]  /*0110*/  LDC.64 R2, c[0x0][0x380] ;  /* 0x0000e000ff027b82 */ /* 0x000ea40000000a00 */
[----:B--2---:R-:W-:-:S06]  /*0120*/  IMAD.WIDE R2, R5, 0x4, R2 ;  /* 0x0000000405027825 */ /* 0x004fcc00078e0202 */
[----:B0-----:R-:W2:Y:S02]  /*0130*/  LDG.E R2, desc[UR6][R2.64] ;  /* 0x0000000602027981 */ /* 0x001ea4000c1e1900 */
[----:B--2---:R-:W-:-:S05]  /*0140*/  IMAD.HI R4, R2, 0x51eb851f, RZ ;  /* 0x51eb851f02047827 */ /* 0x004fca00078e02ff */
[----:B------:R-:W-:-:S04]  /*0150*/  SHF.R.U32.HI R5, RZ, 0x1f, R4 ;  /* 0x0000001fff057819 */ /* 0x000fc80000011604 */
[----:B------:R-:W-:-:S04]  /*0160*/  LEA.HI.SX32 R5, R4, R5, 0x1b ;  /* 0x0000000504057211 */ /* 0x000fc800078fdaff */
[----:B------:R-:W-:-:S05]  /*0170*/  LEA R5, R5, UR4, 0x2 ;  /* 0x0000000405057c11 */ /* 0x000fca000f8e10ff */
[----:B------:R2:W-:Y:S02]  /*0180*/  ATOMS.POPC.INC.32 RZ, [R5+URZ] ;  /* 0x0000000005ff7f8c */ /* 0x0005e4000d8000ff */
.L_x_1:
[----:B0-----:R-:W-:Y:S05]  /*0190*/  BSYNC.RECONVERGENT B0 ;  /* 0x0000000000007941 */ /* 0x001fea0003800200 */
.L_x_0:
[----:B------:R-:W-:Y:S06]  /*01a0*/  BAR.SYNC.DEFER_BLOCKING 0x0 ;  /* 0x0000000000007b1d */ /* 0x000fec0000010000 */
[----:B------:R-:W-:Y:S05]  /*01b0*/  @P0 EXIT ;  /* 0x000000000000094d */ /* 0x000fea0003800000 */
[----:B--2---:R-:W0:Y:S01]  /*01c0*/  LDS R5, [R0] ;  /* 0x0000000000057984 */ /* 0x004e220000000800 */
[----:B------:R-:W2:Y:S02]  /*01d0*/  LDC.64 R2, c[0x0][0x390] ;  /* 0x0000e400ff027b82 */ /* 0x000ea40000000a00 */
[----:B--2---:R-:W-:-:S05]  /*01e0*/  IMAD.WIDE.U32 R2, R7, 0x4, R2 ;  /* 0x0000000407027825 */ /* 0x004fca00078e0002 */
[----:B0-----:R-:W-:Y:S01]  /*01f0*/  REDG.E.ADD.STRONG.GPU desc[UR6][R2.64], R5 ;  /* 0x000000050200798e */ /* 0x001fe2000c12e106 */
[----:B------:R-:W-:Y:S05]  /*0200*/  EXIT ;  /* 0x000000000000794d */ /* 0x000fea0003800000 */
.L_x_2:
[----:B------:R-:W-:-:S00]  /*0210*/  BRA `(.L_x_2) ;  /* 0xfffffffc00fc7947 */ /* 0x000fc0000383ffff */
[----:B------:R-:W-:-:S00]  /*0220*/  NOP ;  /* 0x0000000000007918 */ /* 0x000fc00000000000 */
        /* <DEDUP_REMOVED lines=13> */
.L_x_4:


//--------------------- .text._Z13computeGlobalPiiS_ --------------------------
	.section	.text._Z13computeGlobalPiiS_,"ax",@progbits
	.align	128
        .global         _Z13computeGlobalPiiS_
        .type           _Z13computeGlobalPiiS_,@function
        .size           _Z13computeGlobalPiiS_,(.L_x_5 - _Z13computeGlobalPiiS_)
        .other          _Z13computeGlobalPiiS_,@"STO_CUDA_ENTRY STV_DEFAULT"
_Z13computeGlobalPiiS_:
.text._Z13computeGlobalPiiS_:
[----:B------:R-:W-:Y:S01]  /*0000*/  LDC R1, c[0x0][0x37c] ;  /* 0x0000df00ff017b82 */ /* 0x000fe20000000800 */
[----:B------:R-:W0:Y:S07]  /*0010*/  S2R R5, SR_TID.X ;  /* 0x0000000000057919 */ /* 0x000e2e0000002100 */
[----:B------:R-:W0:Y:S01]  /*0020*/  S2UR UR4, SR_CTAID.X ;  /* 0x00000000000479c3 */ /* 0x000e220000002500 */
[----:B------:R-:W1:Y:S07]  /*0030*/  LDCU UR5, c[0x0][0x388] ;  /* 0x00007100ff0577ac */ /* 0x000e6e0008000800 */
[----:B------:R-:W0:Y:S02]  /*0040*/  LDC R0, c[0x0][0x360] ;  /* 0x0000d800ff007b82 */ /* 0x000e240000000800 */
[----:B0-----:R-:W-:-:S05]  /*0050*/  IMAD R5, R0, UR4, R5 ;  /* 0x0000000400057c24 */ /* 0x001fca000f8e0205 */
[----:B-1----:R-:W-:-:S13]  /*0060*/  ISETP.GE.AND P0, PT, R5, UR5, PT ;  /* 0x0000000505007c0c */ /* 0x002fda000bf06270 */
[----:B------:R-:W-:Y:S05]  /*0070*/  @P0 EXIT ;  /* 0x000000000000094d */ /* 0x000fea0003800000 */
[----:B------:R-:W0:Y:S01]  /*0080*/  LDC.64 R2, c[0x0][0x380] ;  /* 0x0000e000ff027b82 */ /* 0x000e220000000a00 */
[----:B------:R-:W1:Y:S01]  /*0090*/  LDCU.64 UR4, c[0x0][0x358] ;  /* 0x00006b00ff0477ac */ /* 0x000e620008000a00 */
[----:B0-----:R-:W-:-:S06]  /*00a0*/  IMAD.WIDE R2, R5, 0x4, R2 ;  /* 0x0000000405027825 */ /* 0x001fcc00078e0202 */
[----:B------:R-:W0:Y:S01]  /*00b0*/  LDC.64 R4, c[0x0][0x390] ;  /* 0x0000e400ff047b82 */ /* 0x000e220000000a00 */
[----:B-1----:R-:W2:Y:S01]  /*00c0*/  LDG.E R2, desc[UR4][R2.64] ;  /* 0x0000000402027981 */ /* 0x002ea2000c1e1900 */
[----:B------:R-:W-:Y:S02]  /*00d0*/  HFMA2 R9, -RZ, RZ, 0, 5.9604644775390625e-08 ;  /* 0x00000001ff097431 */ /* 0x000fe400000001ff */
[----:B--2---:R-:W-:-:S05]  /*00e0*/  IMAD.HI R0, R2, 0x51eb851f, RZ ;  /* 0x51eb851f02007827 */ /* 0x004fca00078e02ff */
[----:B------:R-:W-:-:S04]  /*00f0*/  SHF.R.U32.HI R7, RZ, 0x1f, R0 ;  /* 0x0000001fff077819 */ /* 0x000fc80000011600 */
[----:B------:R-:W-:-:S05]  /*0100*/  LEA.HI.SX32 R7, R0, R7, 0x1b ;  /* 0x0000000700077211 */ /* 0x000fca00078fdaff */
[----:B0-----:R-:W-:-:S05]  /*0110*/  IMAD.WIDE R4, R7, 0x4, R4 ;  /* 0x0000000407047825 */ /* 0x001fca00078e0204 */
[----:B------:R-:W-:Y:S01]  /*0120*/  REDG.E.ADD.STRONG.GPU desc[UR4][R4.64], R9 ;  /* 0x000000090400798e */ /* 0x000fe2000c12e104 */
[----:B------:R-:W-:Y:S05]  /*0130*/  EXIT ;  /* 0x000000000000794d */ /* 0x000fea0003800000 */
.L_x_3:
        /* <DEDUP_REMOVED lines=12> */
.L_x_5:


//--------------------- .nv.shared._Z13computeSharedPiiS_ --------------------------
	.section	.nv.shared._Z13computeSharedPiiS_,"aw",@nobits
	.sectionflags	@""
	.align	4
.nv.shared._Z13computeSharedPiiS_:
	.zero		1064


//--------------------- .nv.shared.reserved.0     --------------------------
	.section	.nv.shared.reserved.0,"aw",@nobits
	.weak		__nv_reservedSMEM_offset_0_alias
	.size		__nv_reservedSMEM_offset_0_alias, 0, 64
	.other		__nv_reservedSMEM_offset_0_alias,@"STO_CUDA_RESERVED_SHARED STV_DEFAULT"
__nv_reservedSMEM_offset_0_alias:
	.zero		0
	.zero		64


//--------------------- .nv.constant0._Z13computeSharedPiiS_ --------------------------
	.section	.nv.constant0._Z13computeSharedPiiS_,"a",@progbits
	.sectionflags	@""
	.align	4
.nv.constant0._Z13computeSharedPiiS_:
	.zero		920


//--------------------- .nv.constant0._Z13computeGlobalPiiS_ --------------------------
	.section	.nv.constant0._Z13computeGlobalPiiS_,"a",@progbits
	.sectionflags	@""
	.align	4
.nv.constant0._Z13computeGlobalPiiS_:
	.zero		920


//--------------------- SYMBOLS --------------------------

	.type		.nv.reservedSmem.offset0,@object
	.size		.nv.reservedSmem.offset0,0x4
	.type		.nv.reservedSmem.cap,@object
	.size		.nv.reservedSmem.cap,0x4
